//
// Generated by NVIDIA NVVM Compiler
//
// Compiler Build ID: CL-36424714
// Cuda compilation tools, release 13.0, V13.0.88
// Based on NVVM 20.0.0
//

.version 9.0
.target sm_100
.address_size 64

	// .globl	_Z9check_dimv
.extern .func  (.param .b32 func_retval0) vprintf
(
	.param .b64 vprintf_param_0,
	.param .b64 vprintf_param_1
)
;
.global .align 1 .b8 $str[54] = {10, 32, 66, 108, 111, 99, 107, 73, 100, 120, 46, 120, 32, 58, 32, 37, 100, 32, 32, 32, 66, 108, 111, 99, 107, 73, 100, 120, 46, 121, 32, 58, 32, 37, 100, 32, 32, 32, 66, 108, 111, 99, 107, 73, 100, 120, 46, 122, 32, 58, 32, 37, 100};

.visible .entry _Z9check_dimv()
{
	.local .align 8 .b8 	__local_depot0[16];
	.reg .b64 	%SP;
	.reg .b64 	%SPL;
	.reg .b32 	%r<6>;
	.reg .b64 	%rd<5>;

	mov.u64 	%SPL, __local_depot0;
	cvta.local.u64 	%SP, %SPL;
	add.u64 	%rd1, %SP, 0;
	add.u64 	%rd2, %SPL, 0;
	mov.u32 	%r1, %ctaid.x;
	mov.u32 	%r2, %ctaid.y;
	mov.u32 	%r3, %ctaid.z;
	st.local.v2.u32 	[%rd2], {%r1, %r2};
	st.local.u32 	[%rd2+8], %r3;
	mov.u64 	%rd3, $str;
	cvta.global.u64 	%rd4, %rd3;
	{ // callseq 0, 0
	.param .b64 param0;
	st.param.b64 	[param0], %rd4;
	.param .b64 param1;
	st.param.b64 	[param1], %rd1;
	.param .b32 retval0;
	call.uni (retval0), 
	vprintf, 
	(
	param0, 
	param1
	);
	ld.param.b32 	%r4, [retval0];
	} // callseq 0
	ret;

}
	// .globl	_Z20Array_InitializationPi
.visible .entry _Z20Array_InitializationPi(
	.param .u64 .ptr .align 1 _Z20Array_InitializationPi_param_0
)
{
	.reg .b32 	%r<5>;
	.reg .b64 	%rd<5>;

	ld.param.u64 	%rd1, [_Z20Array_InitializationPi_param_0];
	cvta.to.global.u64 	%rd2, %rd1;
	mov.u32 	%r1, %ctaid.x;
	mov.u32 	%r2, %ntid.x;
	mov.u32 	%r3, %tid.x;
	mad.lo.s32 	%r4, %r1, %r2, %r3;
	mul.wide.s32 	%rd3, %r4, 4;
	add.s64 	%rd4, %rd2, %rd3;
	st.global.u32 	[%rd4], %r4;
	ret;

}


// ===== COMPILED SASS (sm_100) =====

	.target	sm_100

	.elftype	@"ET_EXEC"


//--------------------- .note.nv.tkinfo           --------------------------
	.section	.note.nv.tkinfo,"",@"SHT_NOTE"
	.sectionflags	@"SHF_NOTE_NV_TKINFO"
	.tkinfo
        /*0018*/ 	.word	0x00000002
        /*0030*/ 	.string	""
        /*0030*/ 	.string	"ptxas"
        /*0030*/ 	.string	"Cuda compilation tools, release 13.0, V13.0.88"
        /*0030*/ 	.string	"Build cuda_13.0.r13.0/compiler.36424714_0"
        /*0030*/ 	.string	"-arch sm_100 -m 64 "



//--------------------- .note.nv.cuinfo           --------------------------
	.section	.note.nv.cuinfo,"",@"SHT_NOTE"
	.sectionflags	@"SHF_NOTE_NV_CUINFO"
        /*0018*/ 	.short	0x0002
        /*001a*/ 	.short	0x0064
        /*001c*/ 	.short	0x0082
	.zero		2


//--------------------- .nv.info                  --------------------------
	.section	.nv.info,"",@"SHT_CUDA_INFO"
	.align	4


	//----- nvinfo : EIATTR_REGCOUNT
	.align		4
        /*0000*/ 	.byte	0x04, 0x2f
        /*0002*/ 	.short	(.L_2 - .L_1)
	.align		4
.L_1:
        /*0004*/ 	.word	index@(_Z9check_dimv)
        /*0008*/ 	.word	0x00000018


	//----- nvinfo : EIATTR_FRAME_SIZE
	.align		4
.L_2:
        /*000c*/ 	.byte	0x04, 0x11
        /*000e*/ 	.short	(.L_4 - .L_3)
	.align		4
.L_3:
        /*0010*/ 	.word	index@(_Z9check_dimv)
        /*0014*/ 	.word	0x00000010


	//----- nvinfo : EIATTR_REGCOUNT
	.align		4
.L_4:
        /*0018*/ 	.byte	0x04, 0x2f
        /*001a*/ 	.short	(.L_6 - .L_5)
	.align		4
.L_5:
        /*001c*/ 	.word	index@(_Z20Array_InitializationPi)
        /*0020*/ 	.word	0x00000008


	//----- nvinfo : EIATTR_FRAME_SIZE
	.align		4
.L_6:
        /*0024*/ 	.byte	0x04, 0x11
        /*0026*/ 	.short	(.L_8 - .L_7)
	.align		4
.L_7:
        /*0028*/ 	.word	index@(_Z20Array_InitializationPi)
        /*002c*/ 	.word	0x00000000


	//----- nvinfo : EIATTR_MIN_STACK_SIZE
	.align		4
.L_8:
        /*0030*/ 	.byte	0x04, 0x12
        /*0032*/ 	.short	(.L_10 - .L_9)
	.align		4
.L_9:
        /*0034*/ 	.word	index@(_Z20Array_InitializationPi)
        /*0038*/ 	.word	0x00000000


	//----- nvinfo : EIATTR_MIN_STACK_SIZE
	.align		4
.L_10:
        /*003c*/ 	.byte	0x04, 0x12
        /*003e*/ 	.short	(.L_12 - .L_11)
	.align		4
.L_11:
        /*0040*/ 	.word	index@(_Z9check_dimv)
        /*0044*/ 	.word	0x00000010
.L_12:


//--------------------- .nv.compat                --------------------------
	.section	.nv.compat,"",@"SHT_CUDA_COMPAT_INFO"
	.align	4
        /*0000*/ 	.byte	0x02, 0x09, 0x00, 0x00, 0x02, 0x02, 0x01, 0x00, 0x02, 0x05, 0x05, 0x00, 0x03, 0x07, 0x01, 0x01
        /*0010*/ 	.byte	0x02, 0x03, 0x00, 0x00, 0x02, 0x06, 0x01, 0x00, 0x04, 0x0b, 0x08, 0x00, 0x09, 0x00, 0x00, 0x00
        /*0020*/ 	.byte	0x00, 0x00, 0x00, 0x00


//--------------------- .nv.info._Z20Array_InitializationPi --------------------------
	.section	.nv.info._Z20Array_InitializationPi,"",@"SHT_CUDA_INFO"
	.sectionflags	@""
	.align	4


	//----- nvinfo : EIATTR_CUDA_API_VERSION
	.align		4
        /*0000*/ 	.byte	0x04, 0x37
        /*0002*/ 	.short	(.L_14 - .L_13)
.L_13:
        /*0004*/ 	.word	0x00000082


	//----- nvinfo : EIATTR_KPARAM_INFO
	.align		4
.L_14:
        /*0008*/ 	.byte	0x04, 0x17
        /*000a*/ 	.short	(.L_16 - .L_15)
.L_15:
        /*000c*/ 	.word	0x00000000
        /*0010*/ 	.short	0x0000
        /*0012*/ 	.short	0x0000
        /*0014*/ 	.byte	0x00, 0xf5, 0x21, 0x00


	//----- nvinfo : EIATTR_SPARSE_MMA_MASK
	.align		4
.L_16:
        /*0018*/ 	.byte	0x03, 0x50
        /*001a*/ 	.short	0x0000


	//----- nvinfo : EIATTR_MAXREG_COUNT
	.align		4
        /*001c*/ 	.byte	0x03, 0x1b
        /*001e*/ 	.short	0x00ff


	//----- nvinfo : EIATTR_MERCURY_ISA_VERSION
	.align		4
        /*0020*/ 	.byte	0x03, 0x5f
        /*0022*/ 	.short	0x0101


	//----- nvinfo : EIATTR_VRC_CTA_INIT_COUNT
	.align		4
        /*0024*/ 	.byte	0x02, 0x4a
	.zero		1
	.zero		1


	//----- nvinfo : EIATTR_EXIT_INSTR_OFFSETS
	.align		4
        /*0028*/ 	.byte	0x04, 0x1c
        /*002a*/ 	.short	(.L_18 - .L_17)


	//   ....[0]....
.L_17:
        /*002c*/ 	.word	0x00000090


	//----- nvinfo : EIATTR_CBANK_PARAM_SIZE
	.align		4
.L_18:
        /*0030*/ 	.byte	0x03, 0x19
        /*0032*/ 	.short	0x0008


	//----- nvinfo : EIATTR_PARAM_CBANK
	.align		4
        /*0034*/ 	.byte	0x04, 0x0a
        /*0036*/ 	.short	(.L_20 - .L_19)
	.align		4
.L_19:
        /*0038*/ 	.word	index@(.nv.constant0._Z20Array_InitializationPi)
        /*003c*/ 	.short	0x0380
        /*003e*/ 	.short	0x0008


	//----- nvinfo : EIATTR_SW_WAR
	.align		4
.L_20:
        /*0040*/ 	.byte	0x04, 0x36
        /*0042*/ 	.short	(.L_22 - .L_21)
.L_21:
        /*0044*/ 	.word	0x00000008
.L_22:


//--------------------- .nv.info._Z9check_dimv    --------------------------
	.section	.nv.info._Z9check_dimv,"",@"SHT_CUDA_INFO"
	.sectionflags	@""
	.align	4


	//----- nvinfo : EIATTR_CUDA_API_VERSION
	.align		4
        /*0000*/ 	.byte	0x04, 0x37
        /*0002*/ 	.short	(.L_24 - .L_23)
.L_23:
        /*0004*/ 	.word	0x00000082


	//----- nvinfo : EIATTR_SPARSE_MMA_MASK
	.align		4
.L_24:
        /*0008*/ 	.byte	0x03, 0x50
        /*000a*/ 	.short	0x0000


	//----- nvinfo : EIATTR_MAXREG_COUNT
	.align		4
        /*000c*/ 	.byte	0x03, 0x1b
        /*000e*/ 	.short	0x00ff


	//----- nvinfo : EIATTR_EXTERNS
	.align		4
        /*0010*/ 	.byte	0x04, 0x0f
        /*0012*/ 	.short	(.L_26 - .L_25)


	//   ....[0]....
	.align		4
.L_25:
        /*0014*/ 	.word	index@(vprintf)


	//----- nvinfo : EIATTR_MERCURY_ISA_VERSION
	.align		4
.L_26:
        /*0018*/ 	.byte	0x03, 0x5f
        /*001a*/ 	.short	0x0101


	//----- nvinfo : EIATTR_VRC_CTA_INIT_COUNT
	.align		4
        /*001c*/ 	.byte	0x02, 0x4a
	.zero		1
	.zero		1


	//----- nvinfo : EIATTR_SYSCALL_OFFSETS
	.align		4
        /*0020*/ 	.byte	0x04, 0x46
        /*0022*/ 	.short	(.L_28 - .L_27)


	//   ....[0]....
.L_27:
        /*0024*/ 	.word	0x00000110


	//----- nvinfo : EIATTR_EXIT_INSTR_OFFSETS
	.align		4
.L_28:
        /*0028*/ 	.byte	0x04, 0x1c
        /*002a*/ 	.short	(.L_30 - .L_29)


	//   ....[0]....
.L_29:
        /*002c*/ 	.word	0x00000120


	//----- nvinfo : EIATTR_SW_WAR
	.align		4
.L_30:
        /*0030*/ 	.byte	0x04, 0x36
        /*0032*/ 	.short	(.L_32 - .L_31)
.L_31:
        /*0034*/ 	.word	0x00000008
.L_32:


//--------------------- .nv.callgraph             --------------------------
	.section	.nv.callgraph,"",@"SHT_CUDA_CALLGRAPH"
	.align	4
	.sectionentsize	8
	.align		4
        /*0000*/ 	.word	0x00000000
	.align		4
        /*0004*/ 	.word	0xffffffff
	.align		4
        /*0008*/ 	.word	index@(_Z9check_dimv)
	.align		4
        /*000c*/ 	.word	index@(vprintf)
	.align		4
        /*0010*/ 	.word	0x00000000
	.align		4
        /*0014*/ 	.word	0xfffffffe
	.align		4
        /*0018*/ 	.word	0x00000000
	.align		4
        /*001c*/ 	.word	0xfffffffd
	.align		4
        /*0020*/ 	.word	0x00000000
	.align		4
        /*0024*/ 	.word	0xfffffffc


//--------------------- .nv.constant4             --------------------------
	.section	.nv.constant4,"a",@progbits
	.align	8
	.align		8
.nv.constant4:
        /*0000*/ 	.dword	$str
	.align		8
        /*0008*/ 	.dword	vprintf


//--------------------- .text._Z20Array_InitializationPi --------------------------
	.section	.text._Z20Array_InitializationPi,"ax",@progbits
	.align	128
        .global         _Z20Array_InitializationPi
        .type           _Z20Array_InitializationPi,@function
        .size           _Z20Array_InitializationPi,(.L_x_3 - _Z20Array_InitializationPi)
        .other          _Z20Array_InitializationPi,@"STO_CUDA_ENTRY STV_DEFAULT"
_Z20Array_InitializationPi:
.text._Z20Array_InitializationPi:
[----:B------:R-:W-:Y:S01]  /*0000*/  LDC R1, c[0x0][0x37c] ;  /* 0x0000df00ff017b82 */ /* 0x000fe20000000800 */
[----:B------:R-:W0:Y:S07]  /*0010*/  S2R R0, SR_TID.X ;  /* 0x0000000000007919 */ /* 0x000e2e0000002100 */
[----:B------:R-:W0:Y:S01]  /*0020*/  S2UR UR6, SR_CTAID.X ;  /* 0x00000000000679c3 */ /* 0x000e220000002500 */
[----:B------:R-:W1:Y:S07]  /*0030*/  LDCU.64 UR4, c[0x0][0x358] ;  /* 0x00006b00ff0477ac */ /* 0x000e6e0008000a00 */
[----:B------:R-:W0:Y:S08]  /*0040*/  LDC R5, c[0x0][0x360] ;  /* 0x0000d800ff057b82 */ /* 0x000e300000000800 */
[----:B------:R-:W2:Y:S01]  /*0050*/  LDC.64 R2, c[0x0][0x380] ;  /* 0x0000e000ff027b82 */ /* 0x000ea20000000a00 */
[----:B0-----:R-:W-:-:S04]  /*0060*/  IMAD R5, R5, UR6, R0 ;  /* 0x0000000605057c24 */ /* 0x001fc8000f8e0200 */
[----:B--2---:R-:W-:-:S05]  /*0070*/  IMAD.WIDE R2, R5, 0x4, R2 ;  /* 0x0000000405027825 */ /* 0x004fca00078e0202 */
[----:B-1----:R-:W-:Y:S01]  /*0080*/  STG.E desc[UR4][R2.64], R5 ;  /* 0x0000000502007986 */ /* 0x002fe2000c101904 */
[----:B------:R-:W-:Y:S05]  /*0090*/  EXIT ;  /* 0x000000000000794d */ /* 0x000fea0003800000 */
.L_x_0:
[----:B------:R-:W-:-:S00]  /*00a0*/  BRA `(.L_x_0) ;  /* 0xfffffffc00fc7947 */ /* 0x000fc0000383ffff */
[----:B------:R-:W-:-:S00]  /*00b0*/  NOP ;  /* 0x0000000000007918 */ /* 0x000fc00000000000 */
        /* <DEDUP_REMOVED lines=12> */
.L_x_3:


//--------------------- .text._Z9check_dimv       --------------------------
	.section	.text._Z9check_dimv,"ax",@progbits
	.align	128
        .global         _Z9check_dimv
        .type           _Z9check_dimv,@function
        .size           _Z9check_dimv,(.L_x_4 - _Z9check_dimv)
        .other          _Z9check_dimv,@"STO_CUDA_ENTRY STV_DEFAULT"
_Z9check_dimv:
.text._Z9check_dimv:
[----:B------:R-:W0:Y:S01]  /*0000*/  LDC R1, c[0x0][0x37c] ;  /* 0x0000df00ff017b82 */ /* 0x000e220000000800 */
[----:B------:R-:W1:Y:S01]  /*0010*/  S2R R8, SR_CTAID.X ;  /* 0x0000000000087919 */ /* 0x000e620000002500 */
[----:B0-----:R-:W-:Y:S01]  /*0020*/  VIADD R1, R1, 0xfffffff0 ;  /* 0xfffffff001017836 */ /* 0x001fe20000000000 */
[----:B------:R-:W-:Y:S01]  /*0030*/  MOV R0, 0x8 ;  /* 0x0000000800007802 */ /* 0x000fe20000000f00 */
[----:B------:R-:W0:Y:S01]  /*0040*/  LDCU UR4, c[0x0][0x2f8] ;  /* 0x00005f00ff0477ac */ /* 0x000e220008000800 */
[----:B------:R-:W1:Y:S03]  /*0050*/  S2R R9, SR_CTAID.Y ;  /* 0x0000000000097919 */ /* 0x000e660000002600 */
[----:B------:R2:W3:Y:S01]  /*0060*/  LDC.64 R2, c[0x4][R0] ;  /* 0x0100000000027b82 */ /* 0x0004e20000000a00 */
[----:B------:R-:W4:Y:S01]  /*0070*/  LDCU.64 UR6, c[0x4][URZ] ;  /* 0x01000000ff0677ac */ /* 0x000f220008000a00 */
[----:B------:R-:W5:Y:S01]  /*0080*/  S2R R10, SR_CTAID.Z ;  /* 0x00000000000a7919 */ /* 0x000f620000002700 */
[----:B------:R-:W2:Y:S01]  /*0090*/  LDCU UR5, c[0x0][0x2fc] ;  /* 0x00005f80ff0577ac */ /* 0x000ea20008000800 */
[----:B0-----:R-:W-:Y:S01]  /*00a0*/  IADD3 R6, P0, PT, R1, UR4, RZ ;  /* 0x0000000401067c10 */ /* 0x001fe2000ff1e0ff */
[----:B----4-:R-:W-:Y:S01]  /*00b0*/  IMAD.U32 R4, RZ, RZ, UR6 ;  /* 0x00000006ff047e24 */ /* 0x010fe2000f8e00ff */
[----:B------:R-:W-:-:S03]  /*00c0*/  MOV R5, UR7 ;  /* 0x0000000700057c02 */ /* 0x000fc60008000f00 */
[----:B--2---:R-:W-:Y:S01]  /*00d0*/  IMAD.X R7, RZ, RZ, UR5, P0 ;  /* 0x00000005ff077e24 */ /* 0x004fe200080e06ff */
[----:B-1----:R0:W-:Y:S04]  /*00e0*/  STL.64 [R1], R8 ;  /* 0x0000000801007387 */ /* 0x0021e80000100a00 */
[----:B-----5:R0:W-:Y:S03]  /*00f0*/  STL [R1+0x8], R10 ;  /* 0x0000080a01007387 */ /* 0x0201e60000100800 */
[----:B------:R-:W-:-:S07]  /*0100*/  LEPC R20, `(.L_x_1) ;  /* 0x000000001014794e */ /* 0x000fce0000000000 */
[----:B0--3--:R-:W-:Y:S05]  /*0110*/  CALL.ABS.NOINC R2 ;  /* 0x0000000002007343 */ /* 0x009fea0003c00000 */
.L_x_1:
[----:B------:R-:W-:Y:S05]  /*0120*/  EXIT ;  /* 0x000000000000794d */ /* 0x000fea0003800000 */
.L_x_2:
        /* <DEDUP_REMOVED lines=13> */
.L_x_4:


//--------------------- .nv.global.init           --------------------------
	.section	.nv.global.init,"aw",@progbits
.nv.global.init:
	.type		$str,@object
	.size		$str,(.L_0 - $str)
$str:
        /*0000*/ 	.byte	0x0a, 0x20, 0x42, 0x6c, 0x6f, 0x63, 0x6b, 0x49, 0x64, 0x78, 0x2e, 0x78, 0x20, 0x3a, 0x20, 0x25
        /*0010*/ 	.byte	0x64, 0x20, 0x20, 0x20, 0x42, 0x6c, 0x6f, 0x63, 0x6b, 0x49, 0x64, 0x78, 0x2e, 0x79, 0x20, 0x3a
        /*0020*/ 	.byte	0x20, 0x25, 0x64, 0x20, 0x20, 0x20, 0x42, 0x6c, 0x6f, 0x63, 0x6b, 0x49, 0x64, 0x78, 0x2e, 0x7a
        /*0030*/ 	.byte	0x20, 0x3a, 0x20, 0x25, 0x64, 0x00
.L_0:


//--------------------- .nv.shared.reserved.0     --------------------------
	.section	.nv.shared.reserved.0,"aw",@nobits
	.weak		__nv_reservedSMEM_offset_0_alias
	.size		__nv_reservedSMEM_offset_0_alias, 0, 64
	.other		__nv_reservedSMEM_offset_0_alias,@"STO_CUDA_RESERVED_SHARED STV_DEFAULT"
__nv_reservedSMEM_offset_0_alias:
	.zero		0
	.zero		64


//--------------------- .nv.constant0._Z20Array_InitializationPi --------------------------
	.section	.nv.constant0._Z20Array_InitializationPi,"a",@progbits
	.sectionflags	@""
	.align	4
.nv.constant0._Z20Array_InitializationPi:
	.zero		904


//--------------------- .nv.constant0._Z9check_dimv --------------------------
	.section	.nv.constant0._Z9check_dimv,"a",@progbits
	.sectionflags	@""
	.align	4
.nv.constant0._Z9check_dimv:
	.zero		896


//--------------------- SYMBOLS --------------------------

	.type		.nv.reservedSmem.offset0,@object
	.size		.nv.reservedSmem.offset0,0x4
	.type		vprintf,@function
